//
// Generated by NVIDIA NVVM Compiler
//
// Compiler Build ID: CL-36424714
// Cuda compilation tools, release 13.0, V13.0.88
// Based on NVVM 20.0.0
//

.version 9.0
.target sm_100
.address_size 64

	// .globl	_Z12to_grayscalePhS_

.visible .entry _Z12to_grayscalePhS_(
	.param .u64 .ptr .align 1 _Z12to_grayscalePhS__param_0,
	.param .u64 .ptr .align 1 _Z12to_grayscalePhS__param_1
)
{


	ret;

}
	// .globl	_Z7dvs_simPfi
.visible .entry _Z7dvs_simPfi(
	.param .u64 .ptr .align 1 _Z7dvs_simPfi_param_0,
	.param .u32 _Z7dvs_simPfi_param_1
)
{


	ret;

}


// ===== COMPILED SASS (sm_100) =====

	.target	sm_100

	.elftype	@"ET_EXEC"


//--------------------- .note.nv.tkinfo           --------------------------
	.section	.note.nv.tkinfo,"",@"SHT_NOTE"
	.sectionflags	@"SHF_NOTE_NV_TKINFO"
	.tkinfo
        /*0018*/ 	.word	0x00000002
        /*0030*/ 	.string	""
        /*0030*/ 	.string	"ptxas"
        /*0030*/ 	.string	"Cuda compilation tools, release 13.0, V13.0.88"
        /*0030*/ 	.string	"Build cuda_13.0.r13.0/compiler.36424714_0"
        /*0030*/ 	.string	"-arch sm_100 -m 64 "



//--------------------- .note.nv.cuinfo           --------------------------
	.section	.note.nv.cuinfo,"",@"SHT_NOTE"
	.sectionflags	@"SHF_NOTE_NV_CUINFO"
        /*0018*/ 	.short	0x0002
        /*001a*/ 	.short	0x0064
        /*001c*/ 	.short	0x0082
	.zero		2


//--------------------- .nv.info                  --------------------------
	.section	.nv.info,"",@"SHT_CUDA_INFO"
	.align	4


	//----- nvinfo : EIATTR_REGCOUNT
	.align		4
        /*0000*/ 	.byte	0x04, 0x2f
        /*0002*/ 	.short	(.L_1 - .L_0)
	.align		4
.L_0:
        /*0004*/ 	.word	index@(_Z12to_grayscalePhS_)
        /*0008*/ 	.word	0x00000004


	//----- nvinfo : EIATTR_FRAME_SIZE
	.align		4
.L_1:
        /*000c*/ 	.byte	0x04, 0x11
        /*000e*/ 	.short	(.L_3 - .L_2)
	.align		4
.L_2:
        /*0010*/ 	.word	index@(_Z12to_grayscalePhS_)
        /*0014*/ 	.word	0x00000000


	//----- nvinfo : EIATTR_REGCOUNT
	.align		4
.L_3:
        /*0018*/ 	.byte	0x04, 0x2f
        /*001a*/ 	.short	(.L_5 - .L_4)
	.align		4
.L_4:
        /*001c*/ 	.word	index@(_Z7dvs_simPfi)
        /*0020*/ 	.word	0x00000004


	//----- nvinfo : EIATTR_FRAME_SIZE
	.align		4
.L_5:
        /*0024*/ 	.byte	0x04, 0x11
        /*0026*/ 	.short	(.L_7 - .L_6)
	.align		4
.L_6:
        /*0028*/ 	.word	index@(_Z7dvs_simPfi)
        /*002c*/ 	.word	0x00000000


	//----- nvinfo : EIATTR_MIN_STACK_SIZE
	.align		4
.L_7:
        /*0030*/ 	.byte	0x04, 0x12
        /*0032*/ 	.short	(.L_9 - .L_8)
	.align		4
.L_8:
        /*0034*/ 	.word	index@(_Z7dvs_simPfi)
        /*0038*/ 	.word	0x00000000


	//----- nvinfo : EIATTR_MIN_STACK_SIZE
	.align		4
.L_9:
        /*003c*/ 	.byte	0x04, 0x12
        /*003e*/ 	.short	(.L_11 - .L_10)
	.align		4
.L_10:
        /*0040*/ 	.word	index@(_Z12to_grayscalePhS_)
        /*0044*/ 	.word	0x00000000
.L_11:


//--------------------- .nv.compat                --------------------------
	.section	.nv.compat,"",@"SHT_CUDA_COMPAT_INFO"
	.align	4
        /*0000*/ 	.byte	0x02, 0x09, 0x00, 0x00, 0x02, 0x02, 0x01, 0x00, 0x02, 0x05, 0x05, 0x00, 0x03, 0x07, 0x01, 0x01
        /*0010*/ 	.byte	0x02, 0x03, 0x00, 0x00, 0x02, 0x06, 0x01, 0x00, 0x04, 0x0b, 0x08, 0x00, 0x09, 0x00, 0x00, 0x00
        /*0020*/ 	.byte	0x00, 0x00, 0x00, 0x00


//--------------------- .nv.info._Z7dvs_simPfi    --------------------------
	.section	.nv.info._Z7dvs_simPfi,"",@"SHT_CUDA_INFO"
	.sectionflags	@""
	.align	4


	//----- nvinfo : EIATTR_CUDA_API_VERSION
	.align		4
        /*0000*/ 	.byte	0x04, 0x37
        /*0002*/ 	.short	(.L_13 - .L_12)
.L_12:
        /*0004*/ 	.word	0x00000082


	//----- nvinfo : EIATTR_KPARAM_INFO
	.align		4
.L_13:
        /*0008*/ 	.byte	0x04, 0x17
        /*000a*/ 	.short	(.L_15 - .L_14)
.L_14:
        /*000c*/ 	.word	0x00000000
        /*0010*/ 	.short	0x0001
        /*0012*/ 	.short	0x0008
        /*0014*/ 	.byte	0x00, 0xf0, 0x11, 0x00


	//----- nvinfo : EIATTR_KPARAM_INFO
	.align		4
.L_15:
        /*0018*/ 	.byte	0x04, 0x17
        /*001a*/ 	.short	(.L_17 - .L_16)
.L_16:
        /*001c*/ 	.word	0x00000000
        /*0020*/ 	.short	0x0000
        /*0022*/ 	.short	0x0000
        /*0024*/ 	.byte	0x00, 0xf5, 0x21, 0x00


	//----- nvinfo : EIATTR_SPARSE_MMA_MASK
	.align		4
.L_17:
        /*0028*/ 	.byte	0x03, 0x50
        /*002a*/ 	.short	0x0000


	//----- nvinfo : EIATTR_MAXREG_COUNT
	.align		4
        /*002c*/ 	.byte	0x03, 0x1b
        /*002e*/ 	.short	0x00ff


	//----- nvinfo : EIATTR_MERCURY_ISA_VERSION
	.align		4
        /*0030*/ 	.byte	0x03, 0x5f
        /*0032*/ 	.short	0x0101


	//----- nvinfo : EIATTR_VRC_CTA_INIT_COUNT
	.align		4
        /*0034*/ 	.byte	0x02, 0x4a
	.zero		1
	.zero		1


	//----- nvinfo : EIATTR_EXIT_INSTR_OFFSETS
	.align		4
        /*0038*/ 	.byte	0x04, 0x1c
        /*003a*/ 	.short	(.L_19 - .L_18)


	//   ....[0]....
.L_18:
        /*003c*/ 	.word	0x00000010


	//----- nvinfo : EIATTR_CBANK_PARAM_SIZE
	.align		4
.L_19:
        /*0040*/ 	.byte	0x03, 0x19
        /*0042*/ 	.short	0x000c


	//----- nvinfo : EIATTR_PARAM_CBANK
	.align		4
        /*0044*/ 	.byte	0x04, 0x0a
        /*0046*/ 	.short	(.L_21 - .L_20)
	.align		4
.L_20:
        /*0048*/ 	.word	index@(.nv.constant0._Z7dvs_simPfi)
        /*004c*/ 	.short	0x0380
        /*004e*/ 	.short	0x000c


	//----- nvinfo : EIATTR_SW_WAR
	.align		4
.L_21:
        /*0050*/ 	.byte	0x04, 0x36
        /*0052*/ 	.short	(.L_23 - .L_22)
.L_22:
        /*0054*/ 	.word	0x00000008
.L_23:


//--------------------- .nv.info._Z12to_grayscalePhS_ --------------------------
	.section	.nv.info._Z12to_grayscalePhS_,"",@"SHT_CUDA_INFO"
	.sectionflags	@""
	.align	4


	//----- nvinfo : EIATTR_CUDA_API_VERSION
	.align		4
        /*0000*/ 	.byte	0x04, 0x37
        /*0002*/ 	.short	(.L_25 - .L_24)
.L_24:
        /*0004*/ 	.word	0x00000082


	//----- nvinfo : EIATTR_KPARAM_INFO
	.align		4
.L_25:
        /*0008*/ 	.byte	0x04, 0x17
        /*000a*/ 	.short	(.L_27 - .L_26)
.L_26:
        /*000c*/ 	.word	0x00000000
        /*0010*/ 	.short	0x0001
        /*0012*/ 	.short	0x0008
        /*0014*/ 	.byte	0x00, 0xf5, 0x21, 0x00


	//----- nvinfo : EIATTR_KPARAM_INFO
	.align		4
.L_27:
        /*0018*/ 	.byte	0x04, 0x17
        /*001a*/ 	.short	(.L_29 - .L_28)
.L_28:
        /*001c*/ 	.word	0x00000000
        /*0020*/ 	.short	0x0000
        /*0022*/ 	.short	0x0000
        /*0024*/ 	.byte	0x00, 0xf5, 0x21, 0x00


	//----- nvinfo : EIATTR_SPARSE_MMA_MASK
	.align		4
.L_29:
        /*0028*/ 	.byte	0x03, 0x50
        /*002a*/ 	.short	0x0000


	//----- nvinfo : EIATTR_MAXREG_COUNT
	.align		4
        /*002c*/ 	.byte	0x03, 0x1b
        /*002e*/ 	.short	0x00ff


	//----- nvinfo : EIATTR_MERCURY_ISA_VERSION
	.align		4
        /*0030*/ 	.byte	0x03, 0x5f
        /*0032*/ 	.short	0x0101


	//----- nvinfo : EIATTR_VRC_CTA_INIT_COUNT
	.align		4
        /*0034*/ 	.byte	0x02, 0x4a
	.zero		1
	.zero		1


	//----- nvinfo : EIATTR_EXIT_INSTR_OFFSETS
	.align		4
        /*0038*/ 	.byte	0x04, 0x1c
        /*003a*/ 	.short	(.L_31 - .L_30)


	//   ....[0]....
.L_30:
        /*003c*/ 	.word	0x00000010


	//----- nvinfo : EIATTR_CBANK_PARAM_SIZE
	.align		4
.L_31:
        /*0040*/ 	.byte	0x03, 0x19
        /*0042*/ 	.short	0x0010


	//----- nvinfo : EIATTR_PARAM_CBANK
	.align		4
        /*0044*/ 	.byte	0x04, 0x0a
        /*0046*/ 	.short	(.L_33 - .L_32)
	.align		4
.L_32:
        /*0048*/ 	.word	index@(.nv.constant0._Z12to_grayscalePhS_)
        /*004c*/ 	.short	0x0380
        /*004e*/ 	.short	0x0010


	//----- nvinfo : EIATTR_SW_WAR
	.align		4
.L_33:
        /*0050*/ 	.byte	0x04, 0x36
        /*0052*/ 	.short	(.L_35 - .L_34)
.L_34:
        /*0054*/ 	.word	0x00000008
.L_35:


//--------------------- .nv.callgraph             --------------------------
	.section	.nv.callgraph,"",@"SHT_CUDA_CALLGRAPH"
	.align	4
	.sectionentsize	8
	.align		4
        /*0000*/ 	.word	0x00000000
	.align		4
        /*0004*/ 	.word	0xffffffff
	.align		4
        /*0008*/ 	.word	0x00000000
	.align		4
        /*000c*/ 	.word	0xfffffffe
	.align		4
        /*0010*/ 	.word	0x00000000
	.align		4
        /*0014*/ 	.word	0xfffffffd
	.align		4
        /*0018*/ 	.word	0x00000000
	.align		4
        /*001c*/ 	.word	0xfffffffc


//--------------------- .text._Z7dvs_simPfi       --------------------------
	.section	.text._Z7dvs_simPfi,"ax",@progbits
	.align	128
        .global         _Z7dvs_simPfi
        .type           _Z7dvs_simPfi,@function
        .size           _Z7dvs_simPfi,(.L_x_2 - _Z7dvs_simPfi)
        .other          _Z7dvs_simPfi,@"STO_CUDA_ENTRY STV_DEFAULT"
_Z7dvs_simPfi:
.text._Z7dvs_simPfi:
[----:B------:R-:W-:Y:S01]  /*0000*/  LDC R1, c[0x0][0x37c] ;  /* 0x0000df00ff017b82 */ /* 0x000fe20000000800 */
[----:B------:R-:W-:Y:S05]  /*0010*/  EXIT ;  /* 0x000000000000794d */ /* 0x000fea0003800000 */
.L_x_0:
[----:B------:R-:W-:-:S00]  /*0020*/  BRA `(.L_x_0) ;  /* 0xfffffffc00fc7947 */ /* 0x000fc0000383ffff */
[----:B------:R-:W-:-:S00]  /*0030*/  NOP ;  /* 0x0000000000007918 */ /* 0x000fc00000000000 */
        /* <DEDUP_REMOVED lines=12> */
.L_x_2:


//--------------------- .text._Z12to_grayscalePhS_ --------------------------
	.section	.text._Z12to_grayscalePhS_,"ax",@progbits
	.align	128
        .global         _Z12to_grayscalePhS_
        .type           _Z12to_grayscalePhS_,@function
        .size           _Z12to_grayscalePhS_,(.L_x_3 - _Z12to_grayscalePhS_)
        .other          _Z12to_grayscalePhS_,@"STO_CUDA_ENTRY STV_DEFAULT"
_Z12to_grayscalePhS_:
.text._Z12to_grayscalePhS_:
[----:B------:R-:W-:Y:S01]  /*0000*/  LDC R1, c[0x0][0x37c] ;  /* 0x0000df00ff017b82 */ /* 0x000fe20000000800 */
[----:B------:R-:W-:Y:S05]  /*0010*/  EXIT ;  /* 0x000000000000794d */ /* 0x000fea0003800000 */
.L_x_1:
        /* <DEDUP_REMOVED lines=14> */
.L_x_3:


//--------------------- .nv.shared.reserved.0     --------------------------
	.section	.nv.shared.reserved.0,"aw",@nobits
	.weak		__nv_reservedSMEM_offset_0_alias
	.size		__nv_reservedSMEM_offset_0_alias, 0, 64
	.other		__nv_reservedSMEM_offset_0_alias,@"STO_CUDA_RESERVED_SHARED STV_DEFAULT"
__nv_reservedSMEM_offset_0_alias:
	.zero		0
	.zero		64


//--------------------- .nv.constant0._Z7dvs_simPfi --------------------------
	.section	.nv.constant0._Z7dvs_simPfi,"a",@progbits
	.sectionflags	@""
	.align	4
.nv.constant0._Z7dvs_simPfi:
	.zero		908


//--------------------- .nv.constant0._Z12to_grayscalePhS_ --------------------------
	.section	.nv.constant0._Z12to_grayscalePhS_,"a",@progbits
	.sectionflags	@""
	.align	4
.nv.constant0._Z12to_grayscalePhS_:
	.zero		912


//--------------------- SYMBOLS --------------------------

	.type		.nv.reservedSmem.offset0,@object
	.size		.nv.reservedSmem.offset0,0x4
